//
// Generated by NVIDIA NVVM Compiler
//
// Compiler Build ID: CL-36424714
// Cuda compilation tools, release 13.0, V13.0.88
// Based on NVVM 20.0.0
//

.version 9.0
.target sm_100
.address_size 64

	// .globl	_Z13cudaMatrixAddPfS_S_ii

.visible .entry _Z13cudaMatrixAddPfS_S_ii(
	.param .u64 .ptr .align 1 _Z13cudaMatrixAddPfS_S_ii_param_0,
	.param .u64 .ptr .align 1 _Z13cudaMatrixAddPfS_S_ii_param_1,
	.param .u64 .ptr .align 1 _Z13cudaMatrixAddPfS_S_ii_param_2,
	.param .u32 _Z13cudaMatrixAddPfS_S_ii_param_3,
	.param .u32 _Z13cudaMatrixAddPfS_S_ii_param_4
)
{
	.reg .pred 	%p<4>;
	.reg .b32 	%r<14>;
	.reg .b32 	%f<4>;
	.reg .b64 	%rd<11>;

	ld.param.u64 	%rd1, [_Z13cudaMatrixAddPfS_S_ii_param_0];
	ld.param.u64 	%rd2, [_Z13cudaMatrixAddPfS_S_ii_param_1];
	ld.param.u64 	%rd3, [_Z13cudaMatrixAddPfS_S_ii_param_2];
	ld.param.u32 	%r4, [_Z13cudaMatrixAddPfS_S_ii_param_3];
	ld.param.u32 	%r5, [_Z13cudaMatrixAddPfS_S_ii_param_4];
	mov.u32 	%r6, %ctaid.x;
	mov.u32 	%r7, %ntid.x;
	mov.u32 	%r8, %tid.x;
	mad.lo.s32 	%r1, %r6, %r7, %r8;
	mov.u32 	%r9, %ctaid.y;
	mov.u32 	%r10, %ntid.y;
	mov.u32 	%r11, %tid.y;
	mad.lo.s32 	%r12, %r9, %r10, %r11;
	setp.ge.s32 	%p1, %r1, %r4;
	setp.ge.s32 	%p2, %r12, %r5;
	or.pred  	%p3, %p1, %p2;
	@%p3 bra 	$L__BB0_2;
	cvta.to.global.u64 	%rd4, %rd1;
	cvta.to.global.u64 	%rd5, %rd2;
	cvta.to.global.u64 	%rd6, %rd3;
	mad.lo.s32 	%r13, %r5, %r1, %r12;
	mul.wide.s32 	%rd7, %r13, 4;
	add.s64 	%rd8, %rd4, %rd7;
	ld.global.f32 	%f1, [%rd8];
	add.s64 	%rd9, %rd5, %rd7;
	ld.global.f32 	%f2, [%rd9];
	add.f32 	%f3, %f1, %f2;
	add.s64 	%rd10, %rd6, %rd7;
	st.global.f32 	[%rd10], %f3;
$L__BB0_2:
	ret;

}
	// .globl	_Z14cudaMatrixMultPfS_S_i
.visible .entry _Z14cudaMatrixMultPfS_S_i(
	.param .u64 .ptr .align 1 _Z14cudaMatrixMultPfS_S_i_param_0,
	.param .u64 .ptr .align 1 _Z14cudaMatrixMultPfS_S_i_param_1,
	.param .u64 .ptr .align 1 _Z14cudaMatrixMultPfS_S_i_param_2,
	.param .u32 _Z14cudaMatrixMultPfS_S_i_param_3
)
{
	.reg .pred 	%p<10>;
	.reg .b32 	%r<81>;
	.reg .b32 	%f<67>;
	.reg .b64 	%rd<48>;

	ld.param.u64 	%rd5, [_Z14cudaMatrixMultPfS_S_i_param_0];
	ld.param.u64 	%rd6, [_Z14cudaMatrixMultPfS_S_i_param_1];
	ld.param.u64 	%rd4, [_Z14cudaMatrixMultPfS_S_i_param_2];
	ld.param.u32 	%r44, [_Z14cudaMatrixMultPfS_S_i_param_3];
	cvta.to.global.u64 	%rd1, %rd6;
	cvta.to.global.u64 	%rd2, %rd5;
	mov.u32 	%r45, %ctaid.x;
	mov.u32 	%r46, %ntid.x;
	mov.u32 	%r47, %tid.x;
	mad.lo.s32 	%r1, %r45, %r46, %r47;
	mov.u32 	%r48, %ctaid.y;
	mov.u32 	%r49, %ntid.y;
	mul.lo.s32 	%r2, %r48, %r49;
	mov.u32 	%r3, %tid.y;
	add.s32 	%r50, %r2, %r3;
	max.s32 	%r51, %r1, %r50;
	setp.ge.s32 	%p1, %r51, %r44;
	@%p1 bra 	$L__BB1_13;
	mul.lo.s32 	%r5, %r44, %r1;
	and.b32  	%r6, %r44, 7;
	setp.lt.u32 	%p2, %r44, 8;
	mov.f32 	%f66, 0f00000000;
	mov.b32 	%r79, 0;
	@%p2 bra 	$L__BB1_4;
	and.b32  	%r79, %r44, 2147483640;
	neg.s32 	%r77, %r79;
	add.s32 	%r53, %r3, %r44;
	add.s32 	%r76, %r53, %r2;
	shl.b32 	%r10, %r44, 3;
	shl.b32 	%r54, %r44, 1;
	add.s32 	%r75, %r50, %r54;
	mad.lo.s32 	%r74, %r44, 3, %r50;
	shl.b32 	%r55, %r44, 2;
	add.s32 	%r73, %r50, %r55;
	mad.lo.s32 	%r72, %r44, 5, %r50;
	mad.lo.s32 	%r71, %r44, 6, %r50;
	mad.lo.s32 	%r70, %r44, 7, %r50;
	add.s64 	%rd3, %rd2, 16;
	mov.f32 	%f66, 0f00000000;
	mov.u32 	%r68, %r5;
	mov.u32 	%r69, %r50;
$L__BB1_3:
	.pragma "nounroll";
	mul.wide.s32 	%rd7, %r68, 4;
	add.s64 	%rd8, %rd3, %rd7;
	ld.global.f32 	%f16, [%rd8+-16];
	mul.wide.u32 	%rd9, %r69, 4;
	add.s64 	%rd10, %rd1, %rd9;
	ld.global.f32 	%f17, [%rd10];
	fma.rn.f32 	%f18, %f16, %f17, %f66;
	ld.global.f32 	%f19, [%rd8+-12];
	mul.wide.u32 	%rd11, %r76, 4;
	add.s64 	%rd12, %rd1, %rd11;
	ld.global.f32 	%f20, [%rd12];
	fma.rn.f32 	%f21, %f19, %f20, %f18;
	ld.global.f32 	%f22, [%rd8+-8];
	mul.wide.u32 	%rd13, %r75, 4;
	add.s64 	%rd14, %rd1, %rd13;
	ld.global.f32 	%f23, [%rd14];
	fma.rn.f32 	%f24, %f22, %f23, %f21;
	ld.global.f32 	%f25, [%rd8+-4];
	mul.wide.u32 	%rd15, %r74, 4;
	add.s64 	%rd16, %rd1, %rd15;
	ld.global.f32 	%f26, [%rd16];
	fma.rn.f32 	%f27, %f25, %f26, %f24;
	ld.global.f32 	%f28, [%rd8];
	mul.wide.u32 	%rd17, %r73, 4;
	add.s64 	%rd18, %rd1, %rd17;
	ld.global.f32 	%f29, [%rd18];
	fma.rn.f32 	%f30, %f28, %f29, %f27;
	ld.global.f32 	%f31, [%rd8+4];
	mul.wide.u32 	%rd19, %r72, 4;
	add.s64 	%rd20, %rd1, %rd19;
	ld.global.f32 	%f32, [%rd20];
	fma.rn.f32 	%f33, %f31, %f32, %f30;
	ld.global.f32 	%f34, [%rd8+8];
	mul.wide.u32 	%rd21, %r71, 4;
	add.s64 	%rd22, %rd1, %rd21;
	ld.global.f32 	%f35, [%rd22];
	fma.rn.f32 	%f36, %f34, %f35, %f33;
	ld.global.f32 	%f37, [%rd8+12];
	mul.wide.u32 	%rd23, %r70, 4;
	add.s64 	%rd24, %rd1, %rd23;
	ld.global.f32 	%f38, [%rd24];
	fma.rn.f32 	%f66, %f37, %f38, %f36;
	add.s32 	%r77, %r77, 8;
	add.s32 	%r76, %r76, %r10;
	add.s32 	%r75, %r75, %r10;
	add.s32 	%r74, %r74, %r10;
	add.s32 	%r73, %r73, %r10;
	add.s32 	%r72, %r72, %r10;
	add.s32 	%r71, %r71, %r10;
	add.s32 	%r70, %r70, %r10;
	add.s32 	%r69, %r69, %r10;
	add.s32 	%r68, %r68, 8;
	setp.ne.s32 	%p3, %r77, 0;
	@%p3 bra 	$L__BB1_3;
$L__BB1_4:
	setp.eq.s32 	%p4, %r6, 0;
	@%p4 bra 	$L__BB1_12;
	and.b32  	%r38, %r44, 3;
	setp.lt.u32 	%p5, %r6, 4;
	@%p5 bra 	$L__BB1_7;
	add.s32 	%r56, %r79, %r5;
	mul.wide.s32 	%rd25, %r56, 4;
	add.s64 	%rd26, %rd2, %rd25;
	ld.global.f32 	%f40, [%rd26];
	mad.lo.s32 	%r57, %r79, %r44, %r50;
	mul.wide.u32 	%rd27, %r57, 4;
	add.s64 	%rd28, %rd1, %rd27;
	ld.global.f32 	%f41, [%rd28];
	fma.rn.f32 	%f42, %f40, %f41, %f66;
	ld.global.f32 	%f43, [%rd26+4];
	add.s32 	%r58, %r57, %r44;
	mul.wide.u32 	%rd29, %r58, 4;
	add.s64 	%rd30, %rd1, %rd29;
	ld.global.f32 	%f44, [%rd30];
	fma.rn.f32 	%f45, %f43, %f44, %f42;
	ld.global.f32 	%f46, [%rd26+8];
	add.s32 	%r59, %r58, %r44;
	mul.wide.u32 	%rd31, %r59, 4;
	add.s64 	%rd32, %rd1, %rd31;
	ld.global.f32 	%f47, [%rd32];
	fma.rn.f32 	%f48, %f46, %f47, %f45;
	ld.global.f32 	%f49, [%rd26+12];
	add.s32 	%r60, %r59, %r44;
	mul.wide.u32 	%rd33, %r60, 4;
	add.s64 	%rd34, %rd1, %rd33;
	ld.global.f32 	%f50, [%rd34];
	fma.rn.f32 	%f66, %f49, %f50, %f48;
	add.s32 	%r79, %r79, 4;
$L__BB1_7:
	setp.eq.s32 	%p6, %r38, 0;
	@%p6 bra 	$L__BB1_12;
	setp.eq.s32 	%p7, %r38, 1;
	@%p7 bra 	$L__BB1_10;
	add.s32 	%r61, %r79, %r5;
	mul.wide.s32 	%rd35, %r61, 4;
	add.s64 	%rd36, %rd2, %rd35;
	ld.global.f32 	%f52, [%rd36];
	mad.lo.s32 	%r62, %r79, %r44, %r50;
	mul.wide.u32 	%rd37, %r62, 4;
	add.s64 	%rd38, %rd1, %rd37;
	ld.global.f32 	%f53, [%rd38];
	fma.rn.f32 	%f54, %f52, %f53, %f66;
	ld.global.f32 	%f55, [%rd36+4];
	add.s32 	%r63, %r62, %r44;
	mul.wide.u32 	%rd39, %r63, 4;
	add.s64 	%rd40, %rd1, %rd39;
	ld.global.f32 	%f56, [%rd40];
	fma.rn.f32 	%f66, %f55, %f56, %f54;
	add.s32 	%r79, %r79, 2;
$L__BB1_10:
	and.b32  	%r64, %r44, 1;
	setp.eq.b32 	%p8, %r64, 1;
	not.pred 	%p9, %p8;
	@%p9 bra 	$L__BB1_12;
	add.s32 	%r65, %r79, %r5;
	mul.wide.s32 	%rd41, %r65, 4;
	add.s64 	%rd42, %rd2, %rd41;
	ld.global.f32 	%f57, [%rd42];
	mad.lo.s32 	%r66, %r79, %r44, %r50;
	mul.wide.u32 	%rd43, %r66, 4;
	add.s64 	%rd44, %rd1, %rd43;
	ld.global.f32 	%f58, [%rd44];
	fma.rn.f32 	%f66, %f57, %f58, %f66;
$L__BB1_12:
	add.s32 	%r67, %r5, %r50;
	cvta.to.global.u64 	%rd45, %rd4;
	mul.wide.s32 	%rd46, %r67, 4;
	add.s64 	%rd47, %rd45, %rd46;
	st.global.f32 	[%rd47], %f66;
$L__BB1_13:
	ret;

}


// ===== COMPILED SASS (sm_100) =====

	.target	sm_100

	.elftype	@"ET_EXEC"


//--------------------- .note.nv.tkinfo           --------------------------
	.section	.note.nv.tkinfo,"",@"SHT_NOTE"
	.sectionflags	@"SHF_NOTE_NV_TKINFO"
	.tkinfo
        /*0018*/ 	.word	0x00000002
        /*0030*/ 	.string	""
        /*0030*/ 	.string	"ptxas"
        /*0030*/ 	.string	"Cuda compilation tools, release 13.0, V13.0.88"
        /*0030*/ 	.string	"Build cuda_13.0.r13.0/compiler.36424714_0"
        /*0030*/ 	.string	"-arch sm_100 -m 64 "



//--------------------- .note.nv.cuinfo           --------------------------
	.section	.note.nv.cuinfo,"",@"SHT_NOTE"
	.sectionflags	@"SHF_NOTE_NV_CUINFO"
        /*0018*/ 	.short	0x0002
        /*001a*/ 	.short	0x0064
        /*001c*/ 	.short	0x0082
	.zero		2


//--------------------- .nv.info                  --------------------------
	.section	.nv.info,"",@"SHT_CUDA_INFO"
	.align	4


	//----- nvinfo : EIATTR_REGCOUNT
	.align		4
        /*0000*/ 	.byte	0x04, 0x2f
        /*0002*/ 	.short	(.L_1 - .L_0)
	.align		4
.L_0:
        /*0004*/ 	.word	index@(_Z13cudaMatrixAddPfS_S_ii)
        /*0008*/ 	.word	0x0000000c


	//----- nvinfo : EIATTR_FRAME_SIZE
	.align		4
.L_1:
        /*000c*/ 	.byte	0x04, 0x11
        /*000e*/ 	.short	(.L_3 - .L_2)
	.align		4
.L_2:
        /*0010*/ 	.word	index@(_Z13cudaMatrixAddPfS_S_ii)
        /*0014*/ 	.word	0x00000000


	//----- nvinfo : EIATTR_REGCOUNT
	.align		4
.L_3:
        /*0018*/ 	.byte	0x04, 0x2f
        /*001a*/ 	.short	(.L_5 - .L_4)
	.align		4
.L_4:
        /*001c*/ 	.word	index@(_Z14cudaMatrixMultPfS_S_i)
        /*0020*/ 	.word	0x00000020


	//----- nvinfo : EIATTR_FRAME_SIZE
	.align		4
.L_5:
        /*0024*/ 	.byte	0x04, 0x11
        /*0026*/ 	.short	(.L_7 - .L_6)
	.align		4
.L_6:
        /*0028*/ 	.word	index@(_Z14cudaMatrixMultPfS_S_i)
        /*002c*/ 	.word	0x00000000


	//----- nvinfo : EIATTR_MIN_STACK_SIZE
	.align		4
.L_7:
        /*0030*/ 	.byte	0x04, 0x12
        /*0032*/ 	.short	(.L_9 - .L_8)
	.align		4
.L_8:
        /*0034*/ 	.word	index@(_Z14cudaMatrixMultPfS_S_i)
        /*0038*/ 	.word	0x00000000


	//----- nvinfo : EIATTR_MIN_STACK_SIZE
	.align		4
.L_9:
        /*003c*/ 	.byte	0x04, 0x12
        /*003e*/ 	.short	(.L_11 - .L_10)
	.align		4
.L_10:
        /*0040*/ 	.word	index@(_Z13cudaMatrixAddPfS_S_ii)
        /*0044*/ 	.word	0x00000000
.L_11:


//--------------------- .nv.compat                --------------------------
	.section	.nv.compat,"",@"SHT_CUDA_COMPAT_INFO"
	.align	4
        /*0000*/ 	.byte	0x02, 0x09, 0x00, 0x00, 0x02, 0x02, 0x01, 0x00, 0x02, 0x05, 0x05, 0x00, 0x03, 0x07, 0x01, 0x01
        /*0010*/ 	.byte	0x02, 0x03, 0x00, 0x00, 0x02, 0x06, 0x01, 0x00, 0x04, 0x0b, 0x08, 0x00, 0x09, 0x00, 0x00, 0x00
        /*0020*/ 	.byte	0x00, 0x00, 0x00, 0x00


//--------------------- .nv.info._Z14cudaMatrixMultPfS_S_i --------------------------
	.section	.nv.info._Z14cudaMatrixMultPfS_S_i,"",@"SHT_CUDA_INFO"
	.sectionflags	@""
	.align	4


	//----- nvinfo : EIATTR_CUDA_API_VERSION
	.align		4
        /*0000*/ 	.byte	0x04, 0x37
        /*0002*/ 	.short	(.L_13 - .L_12)
.L_12:
        /*0004*/ 	.word	0x00000082


	//----- nvinfo : EIATTR_KPARAM_INFO
	.align		4
.L_13:
        /*0008*/ 	.byte	0x04, 0x17
        /*000a*/ 	.short	(.L_15 - .L_14)
.L_14:
        /*000c*/ 	.word	0x00000000
        /*0010*/ 	.short	0x0003
        /*0012*/ 	.short	0x0018
        /*0014*/ 	.byte	0x00, 0xf0, 0x11, 0x00


	//----- nvinfo : EIATTR_KPARAM_INFO
	.align		4
.L_15:
        /*0018*/ 	.byte	0x04, 0x17
        /*001a*/ 	.short	(.L_17 - .L_16)
.L_16:
        /*001c*/ 	.word	0x00000000
        /*0020*/ 	.short	0x0002
        /*0022*/ 	.short	0x0010
        /*0024*/ 	.byte	0x00, 0xf5, 0x21, 0x00


	//----- nvinfo : EIATTR_KPARAM_INFO
	.align		4
.L_17:
        /*0028*/ 	.byte	0x04, 0x17
        /*002a*/ 	.short	(.L_19 - .L_18)
.L_18:
        /*002c*/ 	.word	0x00000000
        /*0030*/ 	.short	0x0001
        /*0032*/ 	.short	0x0008
        /*0034*/ 	.byte	0x00, 0xf5, 0x21, 0x00


	//----- nvinfo : EIATTR_KPARAM_INFO
	.align		4
.L_19:
        /*0038*/ 	.byte	0x04, 0x17
        /*003a*/ 	.short	(.L_21 - .L_20)
.L_20:
        /*003c*/ 	.word	0x00000000
        /*0040*/ 	.short	0x0000
        /*0042*/ 	.short	0x0000
        /*0044*/ 	.byte	0x00, 0xf5, 0x21, 0x00


	//----- nvinfo : EIATTR_SPARSE_MMA_MASK
	.align		4
.L_21:
        /*0048*/ 	.byte	0x03, 0x50
        /*004a*/ 	.short	0x0000


	//----- nvinfo : EIATTR_MAXREG_COUNT
	.align		4
        /*004c*/ 	.byte	0x03, 0x1b
        /*004e*/ 	.short	0x00ff


	//----- nvinfo : EIATTR_MERCURY_ISA_VERSION
	.align		4
        /*0050*/ 	.byte	0x03, 0x5f
        /*0052*/ 	.short	0x0101


	//----- nvinfo : EIATTR_VRC_CTA_INIT_COUNT
	.align		4
        /*0054*/ 	.byte	0x02, 0x4a
	.zero		1
	.zero		1


	//----- nvinfo : EIATTR_EXIT_INSTR_OFFSETS
	.align		4
        /*0058*/ 	.byte	0x04, 0x1c
        /*005a*/ 	.short	(.L_23 - .L_22)


	//   ....[0]....
.L_22:
        /*005c*/ 	.word	0x000000d0


	//   ....[1]....
        /*0060*/ 	.word	0x00000930


	//----- nvinfo : EIATTR_CBANK_PARAM_SIZE
	.align		4
.L_23:
        /*0064*/ 	.byte	0x03, 0x19
        /*0066*/ 	.short	0x001c


	//----- nvinfo : EIATTR_PARAM_CBANK
	.align		4
        /*0068*/ 	.byte	0x04, 0x0a
        /*006a*/ 	.short	(.L_25 - .L_24)
	.align		4
.L_24:
        /*006c*/ 	.word	index@(.nv.constant0._Z14cudaMatrixMultPfS_S_i)
        /*0070*/ 	.short	0x0380
        /*0072*/ 	.short	0x001c


	//----- nvinfo : EIATTR_SW_WAR
	.align		4
.L_25:
        /*0074*/ 	.byte	0x04, 0x36
        /*0076*/ 	.short	(.L_27 - .L_26)
.L_26:
        /*0078*/ 	.word	0x00000008
.L_27:


//--------------------- .nv.info._Z13cudaMatrixAddPfS_S_ii --------------------------
	.section	.nv.info._Z13cudaMatrixAddPfS_S_ii,"",@"SHT_CUDA_INFO"
	.sectionflags	@""
	.align	4


	//----- nvinfo : EIATTR_CUDA_API_VERSION
	.align		4
        /*0000*/ 	.byte	0x04, 0x37
        /*0002*/ 	.short	(.L_29 - .L_28)
.L_28:
        /*0004*/ 	.word	0x00000082


	//----- nvinfo : EIATTR_KPARAM_INFO
	.align		4
.L_29:
        /*0008*/ 	.byte	0x04, 0x17
        /*000a*/ 	.short	(.L_31 - .L_30)
.L_30:
        /*000c*/ 	.word	0x00000000
        /*0010*/ 	.short	0x0004
        /*0012*/ 	.short	0x001c
        /*0014*/ 	.byte	0x00, 0xf0, 0x11, 0x00


	//----- nvinfo : EIATTR_KPARAM_INFO
	.align		4
.L_31:
        /*0018*/ 	.byte	0x04, 0x17
        /*001a*/ 	.short	(.L_33 - .L_32)
.L_32:
        /*001c*/ 	.word	0x00000000
        /*0020*/ 	.short	0x0003
        /*0022*/ 	.short	0x0018
        /*0024*/ 	.byte	0x00, 0xf0, 0x11, 0x00


	//----- nvinfo : EIATTR_KPARAM_INFO
	.align		4
.L_33:
        /*0028*/ 	.byte	0x04, 0x17
        /*002a*/ 	.short	(.L_35 - .L_34)
.L_34:
        /*002c*/ 	.word	0x00000000
        /*0030*/ 	.short	0x0002
        /*0032*/ 	.short	0x0010
        /*0034*/ 	.byte	0x00, 0xf5, 0x21, 0x00


	//----- nvinfo : EIATTR_KPARAM_INFO
	.align		4
.L_35:
        /*0038*/ 	.byte	0x04, 0x17
        /*003a*/ 	.short	(.L_37 - .L_36)
.L_36:
        /*003c*/ 	.word	0x00000000
        /*0040*/ 	.short	0x0001
        /*0042*/ 	.short	0x0008
        /*0044*/ 	.byte	0x00, 0xf5, 0x21, 0x00


	//----- nvinfo : EIATTR_KPARAM_INFO
	.align		4
.L_37:
        /*0048*/ 	.byte	0x04, 0x17
        /*004a*/ 	.short	(.L_39 - .L_38)
.L_38:
        /*004c*/ 	.word	0x00000000
        /*0050*/ 	.short	0x0000
        /*0052*/ 	.short	0x0000
        /*0054*/ 	.byte	0x00, 0xf5, 0x21, 0x00


	//----- nvinfo : EIATTR_SPARSE_MMA_MASK
	.align		4
.L_39:
        /*0058*/ 	.byte	0x03, 0x50
        /*005a*/ 	.short	0x0000


	//----- nvinfo : EIATTR_MAXREG_COUNT
	.align		4
        /*005c*/ 	.byte	0x03, 0x1b
        /*005e*/ 	.short	0x00ff


	//----- nvinfo : EIATTR_MERCURY_ISA_VERSION
	.align		4
        /*0060*/ 	.byte	0x03, 0x5f
        /*0062*/ 	.short	0x0101


	//----- nvinfo : EIATTR_VRC_CTA_INIT_COUNT
	.align		4
        /*0064*/ 	.byte	0x02, 0x4a
	.zero		1
	.zero		1


	//----- nvinfo : EIATTR_EXIT_INSTR_OFFSETS
	.align		4
        /*0068*/ 	.byte	0x04, 0x1c
        /*006a*/ 	.short	(.L_41 - .L_40)


	//   ....[0]....
.L_40:
        /*006c*/ 	.word	0x000000c0


	//   ....[1]....
        /*0070*/ 	.word	0x00000190


	//----- nvinfo : EIATTR_CBANK_PARAM_SIZE
	.align		4
.L_41:
        /*0074*/ 	.byte	0x03, 0x19
        /*0076*/ 	.short	0x0020


	//----- nvinfo : EIATTR_PARAM_CBANK
	.align		4
        /*0078*/ 	.byte	0x04, 0x0a
        /*007a*/ 	.short	(.L_43 - .L_42)
	.align		4
.L_42:
        /*007c*/ 	.word	index@(.nv.constant0._Z13cudaMatrixAddPfS_S_ii)
        /*0080*/ 	.short	0x0380
        /*0082*/ 	.short	0x0020


	//----- nvinfo : EIATTR_SW_WAR
	.align		4
.L_43:
        /*0084*/ 	.byte	0x04, 0x36
        /*0086*/ 	.short	(.L_45 - .L_44)
.L_44:
        /*0088*/ 	.word	0x00000008
.L_45:


//--------------------- .nv.callgraph             --------------------------
	.section	.nv.callgraph,"",@"SHT_CUDA_CALLGRAPH"
	.align	4
	.sectionentsize	8
	.align		4
        /*0000*/ 	.word	0x00000000
	.align		4
        /*0004*/ 	.word	0xffffffff
	.align		4
        /*0008*/ 	.word	0x00000000
	.align		4
        /*000c*/ 	.word	0xfffffffe
	.align		4
        /*0010*/ 	.word	0x00000000
	.align		4
        /*0014*/ 	.word	0xfffffffd
	.align		4
        /*0018*/ 	.word	0x00000000
	.align		4
        /*001c*/ 	.word	0xfffffffc


//--------------------- .text._Z14cudaMatrixMultPfS_S_i --------------------------
	.section	.text._Z14cudaMatrixMultPfS_S_i,"ax",@progbits
	.align	128
        .global         _Z14cudaMatrixMultPfS_S_i
        .type           _Z14cudaMatrixMultPfS_S_i,@function
        .size           _Z14cudaMatrixMultPfS_S_i,(.L_x_6 - _Z14cudaMatrixMultPfS_S_i)
        .other          _Z14cudaMatrixMultPfS_S_i,@"STO_CUDA_ENTRY STV_DEFAULT"
_Z14cudaMatrixMultPfS_S_i:
.text._Z14cudaMatrixMultPfS_S_i:
[----:B------:R-:W-:Y:S01]  /*0000*/  LDC R1, c[0x0][0x37c] ;  /* 0x0000df00ff017b82 */ /* 0x000fe20000000800 */
[----:B------:R-:W0:Y:S07]  /*0010*/  S2R R3, SR_TID.X ;  /* 0x0000000000037919 */ /* 0x000e2e0000002100 */
[----:B------:R-:W1:Y:S01]  /*0020*/  S2UR UR4, SR_CTAID.Y ;  /* 0x00000000000479c3 */ /* 0x000e620000002600 */
[----:B------:R-:W2:Y:S07]  /*0030*/  S2R R9, SR_TID.Y ;  /* 0x0000000000097919 */ /* 0x000eae0000002200 */
[----:B------:R-:W0:Y:S08]  /*0040*/  S2UR UR6, SR_CTAID.X ;  /* 0x00000000000679c3 */ /* 0x000e300000002500 */
[----:B------:R-:W0:Y:S01]  /*0050*/  LDC R4, c[0x0][0x360] ;  /* 0x0000d800ff047b82 */ /* 0x000e220000000800 */
[----:B------:R-:W1:Y:S07]  /*0060*/  LDCU UR5, c[0x0][0x364] ;  /* 0x00006c80ff0577ac */ /* 0x000e6e0008000800 */
[----:B------:R-:W3:Y:S01]  /*0070*/  LDC R0, c[0x0][0x398] ;  /* 0x0000e600ff007b82 */ /* 0x000ee20000000800 */
[----:B-1----:R-:W-:Y:S01]  /*0080*/  UIMAD UR4, UR4, UR5, URZ ;  /* 0x00000005040472a4 */ /* 0x002fe2000f8e02ff */
[----:B0-----:R-:W-:-:S05]  /*0090*/  IMAD R4, R4, UR6, R3 ;  /* 0x0000000604047c24 */ /* 0x001fca000f8e0203 */
[----:B--2---:R-:W-:-:S04]  /*00a0*/  IADD3 R3, PT, PT, R9, UR4, RZ ;  /* 0x0000000409037c10 */ /* 0x004fc8000fffe0ff */
[----:B------:R-:W-:-:S04]  /*00b0*/  VIMNMX R5, PT, PT, R4, R3, !PT ;  /* 0x0000000304057248 */ /* 0x000fc80007fe0100 */
[----:B---3--:R-:W-:-:S13]  /*00c0*/  ISETP.GE.AND P0, PT, R5, R0, PT ;  /* 0x000000000500720c */ /* 0x008fda0003f06270 */
[----:B------:R-:W-:Y:S05]  /*00d0*/  @P0 EXIT ;  /* 0x000000000000094d */ /* 0x000fea0003800000 */
[C---:B------:R-:W-:Y:S01]  /*00e0*/  ISETP.GE.U32.AND P1, PT, R0.reuse, 0x8, PT ;  /* 0x000000080000780c */ /* 0x040fe20003f26070 */
[----:B------:R-:W0:Y:S01]  /*00f0*/  LDCU.64 UR8, c[0x0][0x358] ;  /* 0x00006b00ff0877ac */ /* 0x000e220008000a00 */
[----:B------:R-:W-:Y:S01]  /*0100*/  LOP3.LUT R2, R0, 0x7, RZ, 0xc0, !PT ;  /* 0x0000000700027812 */ /* 0x000fe200078ec0ff */
[----:B------:R-:W-:Y:S02]  /*0110*/  HFMA2 R10, -RZ, RZ, 0, 0 ;  /* 0x00000000ff0a7431 */ /* 0x000fe400000001ff */
[----:B------:R-:W-:Y:S01]  /*0120*/  IMAD R4, R4, R0, RZ ;  /* 0x0000000004047224 */ /* 0x000fe200078e02ff */
[----:B------:R-:W-:Y:S02]  /*0130*/  MOV R7, RZ ;  /* 0x000000ff00077202 */ /* 0x000fe40000000f00 */
[----:B------:R-:W-:-:S05]  /*0140*/  ISETP.NE.AND P0, PT, R2, RZ, PT ;  /* 0x000000ff0200720c */ /* 0x000fca0003f05270 */
[----:B------:R-:W-:Y:S08]  /*0150*/  @!P1 BRA `(.L_x_0) ;  /* 0x0000000000fc9947 */ /* 0x000ff00003800000 */
[----:B------:R-:W1:Y:S01]  /*0160*/  LDCU.64 UR6, c[0x0][0x380] ;  /* 0x00007000ff0677ac */ /* 0x000e620008000a00 */
[C---:B------:R-:W-:Y:S01]  /*0170*/  LOP3.LUT R7, R0.reuse, 0x7ffffff8, RZ, 0xc0, !PT ;  /* 0x7ffffff800077812 */ /* 0x040fe200078ec0ff */
[C-C-:B------:R-:W-:Y:S01]  /*0180*/  IMAD R11, R0.reuse, 0x3, R3.reuse ;  /* 0x00000003000b7824 */ /* 0x140fe200078e0203 */
[CC--:B------:R-:W-:Y:S01]  /*0190*/  LEA R5, R0.reuse, R3.reuse, 0x1 ;  /* 0x0000000300057211 */ /* 0x0c0fe200078e08ff */
[C-C-:B------:R-:W-:Y:S01]  /*01a0*/  IMAD R15, R0.reuse, 0x5, R3.reuse ;  /* 0x00000005000f7824 */ /* 0x140fe200078e0203 */
[CC--:B------:R-:W-:Y:S01]  /*01b0*/  LEA R13, R0.reuse, R3.reuse, 0x2 ;  /* 0x00000003000d7211 */ /* 0x0c0fe200078e10ff */
[C-C-:B------:R-:W-:Y:S01]  /*01c0*/  IMAD R17, R0.reuse, 0x6, R3.reuse ;  /* 0x0000000600117824 */ /* 0x140fe200078e0203 */
[----:B------:R-:W-:Y:S01]  /*01d0*/  MOV R10, RZ ;  /* 0x000000ff000a7202 */ /* 0x000fe20000000f00 */
[----:B------:R-:W-:Y:S01]  /*01e0*/  IMAD R25, R0, 0x7, R3 ;  /* 0x0000000700197824 */ /* 0x000fe200078e0203 */
[----:B------:R-:W-:Y:S02]  /*01f0*/  MOV R8, R4 ;  /* 0x0000000400087202 */ /* 0x000fe40000000f00 */
[----:B------:R-:W-:-:S02]  /*0200*/  MOV R29, R3 ;  /* 0x00000003001d7202 */ /* 0x000fc40000000f00 */
[----:B------:R-:W-:Y:S02]  /*0210*/  IADD3 R6, PT, PT, -R7, RZ, RZ ;  /* 0x000000ff07067210 */ /* 0x000fe40007ffe1ff */
[----:B------:R-:W-:Y:S01]  /*0220*/  IADD3 R9, PT, PT, R0, UR4, R9 ;  /* 0x0000000400097c10 */ /* 0x000fe2000fffe009 */
[----:B-1----:R-:W-:-:S04]  /*0230*/  UIADD3 UR5, UP0, UPT, UR6, 0x10, URZ ;  /* 0x0000001006057890 */ /* 0x002fc8000ff1e0ff */
[----:B------:R-:W-:-:S12]  /*0240*/  UIADD3.X UR4, UPT, UPT, URZ, UR7, URZ, UP0, !UPT ;  /* 0x00000007ff047290 */ /* 0x000fd800087fe4ff */
.L_x_1:
[----:B------:R-:W1:Y:S01]  /*0250*/  LDC.64 R18, c[0x0][0x388] ;  /* 0x0000e200ff127b82 */ /* 0x000e620000000a00 */
[----:B------:R-:W-:Y:S02]  /*0260*/  MOV R20, UR5 ;  /* 0x0000000500147c02 */ /* 0x000fe40008000f00 */
[----:B------:R-:W-:-:S03]  /*0270*/  MOV R21, UR4 ;  /* 0x0000000400157c02 */ /* 0x000fc60008000f00 */
[----:B------:R-:W-:-:S05]  /*0280*/  IMAD.WIDE R20, R8, 0x4, R20 ;  /* 0x0000000408147825 */ /* 0x000fca00078e0214 */
[----:B0-----:R-:W2:Y:S04]  /*0290*/  LDG.E R12, desc[UR8][R20.64+-0x10] ;  /* 0xfffff008140c7981 */ /* 0x001ea8000c1e1900 */
[----:B------:R-:W3:Y:S04]  /*02a0*/  LDG.E R14, desc[UR8][R20.64+-0xc] ;  /* 0xfffff408140e7981 */ /* 0x000ee8000c1e1900 */
[----:B------:R-:W4:Y:S01]  /*02b0*/  LDG.E R28, desc[UR8][R20.64+-0x8] ;  /* 0xfffff808141c7981 */ /* 0x000f22000c1e1900 */
[----:B-1----:R-:W-:-:S03]  /*02c0*/  IMAD.WIDE.U32 R22, R29, 0x4, R18 ;  /* 0x000000041d167825 */ /* 0x002fc600078e0012 */
[----:B------:R-:W5:Y:S04]  /*02d0*/  LDG.E R16, desc[UR8][R20.64+-0x4] ;  /* 0xfffffc0814107981 */ /* 0x000f68000c1e1900 */
[----:B------:R-:W2:Y:S01]  /*02e0*/  LDG.E R23, desc[UR8][R22.64] ;  /* 0x0000000816177981 */ /* 0x000ea2000c1e1900 */
[----:B------:R-:W-:-:S04]  /*02f0*/  IMAD.WIDE.U32 R26, R9, 0x4, R18 ;  /* 0x00000004091a7825 */ /* 0x000fc800078e0012 */
[----:B--2---:R-:W-:Y:S01]  /*0300*/  FFMA R10, R12, R23, R10 ;  /* 0x000000170c0a7223 */ /* 0x004fe2000000000a */
[--C-:B------:R-:W-:Y:S01]  /*0310*/  IMAD.WIDE.U32 R22, R5, 0x4, R18.reuse ;  /* 0x0000000405167825 */ /* 0x100fe200078e0012 */
[----:B------:R0:W3:Y:S05]  /*0320*/  LDG.E R12, desc[UR8][R26.64] ;  /* 0x000000081a0c7981 */ /* 0x0000ea000c1e1900 */
[----:B------:R-:W4:Y:S01]  /*0330*/  LDG.E R23, desc[UR8][R22.64] ;  /* 0x0000000816177981 */ /* 0x000f22000c1e1900 */
[----:B0-----:R-:W-:-:S05]  /*0340*/  IMAD.WIDE.U32 R26, R11, 0x4, R18 ;  /* 0x000000040b1a7825 */ /* 0x001fca00078e0012 */
[----:B------:R0:W5:Y:S02]  /*0350*/  LDG.E R24, desc[UR8][R26.64] ;  /* 0x000000081a187981 */ /* 0x000164000c1e1900 */
[----:B0-----:R-:W-:-:S04]  /*0360*/  IMAD.WIDE.U32 R26, R13, 0x4, R18 ;  /* 0x000000040d1a7825 */ /* 0x001fc800078e0012 */
[----:B---3--:R-:W-:Y:S02]  /*0370*/  FFMA R10, R14, R12, R10 ;  /* 0x0000000c0e0a7223 */ /* 0x008fe4000000000a */
[----:B------:R-:W2:Y:S02]  /*0380*/  LDG.E R14, desc[UR8][R20.64+0x4] ;  /* 0x00000408140e7981 */ /* 0x000ea4000c1e1900 */
[----:B----4-:R-:W-:Y:S01]  /*0390*/  FFMA R10, R28, R23, R10 ;  /* 0x000000171c0a7223 */ /* 0x010fe2000000000a */
[----:B------:R-:W-:Y:S01]  /*03a0*/  IMAD.WIDE.U32 R22, R15, 0x4, R18 ;  /* 0x000000040f167825 */ /* 0x000fe200078e0012 */
[----:B------:R-:W3:Y:S04]  /*03b0*/  LDG.E R12, desc[UR8][R20.64+0x8] ;  /* 0x00000808140c7981 */ /* 0x000ee8000c1e1900 */
[----:B------:R-:W4:Y:S01]  /*03c0*/  LDG.E R28, desc[UR8][R20.64+0xc] ;  /* 0x00000c08141c7981 */ /* 0x000f22000c1e1900 */
[----:B-----5:R-:W-:-:S03]  /*03d0*/  FFMA R10, R16, R24, R10 ;  /* 0x00000018100a7223 */ /* 0x020fc6000000000a */
[----:B------:R-:W2:Y:S04]  /*03e0*/  LDG.E R23, desc[UR8][R22.64] ;  /* 0x0000000816177981 */ /* 0x000ea8000c1e1900 */
[----:B------:R0:W5:Y:S04]  /*03f0*/  LDG.E R24, desc[UR8][R26.64] ;  /* 0x000000081a187981 */ /* 0x000168000c1e1900 */
[----:B------:R-:W5:Y:S01]  /*0400*/  LDG.E R16, desc[UR8][R20.64] ;  /* 0x0000000814107981 */ /* 0x000f62000c1e1900 */
[----:B0-----:R-:W-:-:S04]  /*0410*/  IMAD.WIDE.U32 R26, R17, 0x4, R18 ;  /* 0x00000004111a7825 */ /* 0x001fc800078e0012 */
[----:B------:R-:W-:Y:S02]  /*0420*/  IMAD.WIDE.U32 R18, R25, 0x4, R18 ;  /* 0x0000000419127825 */ /* 0x000fe400078e0012 */
[----:B------:R-:W3:Y:S04]  /*0430*/  LDG.E R27, desc[UR8][R26.64] ;  /* 0x000000081a1b7981 */ /* 0x000ee8000c1e1900 */
[----:B------:R-:W4:Y:S01]  /*0440*/  LDG.E R19, desc[UR8][R18.64] ;  /* 0x0000000812137981 */ /* 0x000f22000c1e1900 */
[----:B------:R-:W-:-:S04]  /*0450*/  IADD3 R6, PT, PT, R6, 0x8, RZ ;  /* 0x0000000806067810 */ /* 0x000fc80007ffe0ff */
[----:B------:R-:W-:Y:S02]  /*0460*/  ISETP.NE.AND P1, PT, R6, RZ, PT ;  /* 0x000000ff0600720c */ /* 0x000fe40003f25270 */
[C---:B------:R-:W-:Y:S02]  /*0470*/  LEA R9, R0.reuse, R9, 0x3 ;  /* 0x0000000900097211 */ /* 0x040fe400078e18ff */
[C---:B------:R-:W-:Y:S02]  /*0480*/  LEA R5, R0.reuse, R5, 0x3 ;  /* 0x0000000500057211 */ /* 0x040fe400078e18ff */
[C---:B------:R-:W-:Y:S02]  /*0490*/  LEA R11, R0.reuse, R11, 0x3 ;  /* 0x0000000b000b7211 */ /* 0x040fe400078e18ff */
[C---:B------:R-:W-:Y:S02]  /*04a0*/  LEA R13, R0.reuse, R13, 0x3 ;  /* 0x0000000d000d7211 */ /* 0x040fe400078e18ff */
[----:B------:R-:W-:-:S02]  /*04b0*/  LEA R15, R0, R15, 0x3 ;  /* 0x0000000f000f7211 */ /* 0x000fc400078e18ff */
[C---:B------:R-:W-:Y:S02]  /*04c0*/  LEA R17, R0.reuse, R17, 0x3 ;  /* 0x0000001100117211 */ /* 0x040fe400078e18ff */
[C---:B------:R-:W-:Y:S02]  /*04d0*/  LEA R25, R0.reuse, R25, 0x3 ;  /* 0x0000001900197211 */ /* 0x040fe400078e18ff */
[----:B------:R-:W-:Y:S02]  /*04e0*/  LEA R29, R0, R29, 0x3 ;  /* 0x0000001d001d7211 */ /* 0x000fe400078e18ff */
[----:B------:R-:W-:Y:S01]  /*04f0*/  IADD3 R8, PT, PT, R8, 0x8, RZ ;  /* 0x0000000808087810 */ /* 0x000fe20007ffe0ff */
[----:B-----5:R-:W-:-:S04]  /*0500*/  FFMA R10, R16, R24, R10 ;  /* 0x00000018100a7223 */ /* 0x020fc8000000000a */
[----:B--2---:R-:W-:-:S04]  /*0510*/  FFMA R10, R14, R23, R10 ;  /* 0x000000170e0a7223 */ /* 0x004fc8000000000a */
[----:B---3--:R-:W-:-:S04]  /*0520*/  FFMA R10, R12, R27, R10 ;  /* 0x0000001b0c0a7223 */ /* 0x008fc8000000000a */
[----:B----4-:R-:W-:Y:S01]  /*0530*/  FFMA R10, R28, R19, R10 ;  /* 0x000000131c0a7223 */ /* 0x010fe2000000000a */
[----:B------:R-:W-:Y:S06]  /*0540*/  @P1 BRA `(.L_x_1) ;  /* 0xfffffffc00401947 */ /* 0x000fec000383ffff */
.L_x_0:
[----:B------:R-:W-:Y:S05]  /*0550*/  @!P0 BRA `(.L_x_2) ;  /* 0x0000000000e48947 */ /* 0x000fea0003800000 */
[----:B------:R-:W-:Y:S02]  /*0560*/  ISETP.GE.U32.AND P0, PT, R2, 0x4, PT ;  /* 0x000000040200780c */ /* 0x000fe40003f06070 */
[----:B------:R-:W-:-:S04]  /*0570*/  LOP3.LUT R6, R0, 0x3, RZ, 0xc0, !PT ;  /* 0x0000000300067812 */ /* 0x000fc800078ec0ff */
[----:B------:R-:W-:-:S07]  /*0580*/  ISETP.NE.AND P1, PT, R6, RZ, PT ;  /* 0x000000ff0600720c */ /* 0x000fce0003f25270 */
[----:B------:R-:W-:Y:S06]  /*0590*/  @!P0 BRA `(.L_x_3) ;  /* 0x0000000000648947 */ /* 0x000fec0003800000 */
[----:B------:R-:W1:Y:S01]  /*05a0*/  LDC.64 R8, c[0x0][0x388] ;  /* 0x0000e200ff087b82 */ /* 0x000e620000000a00 */
[----:B------:R-:W-:Y:S01]  /*05b0*/  IMAD R19, R7, R0, R3 ;  /* 0x0000000007137224 */ /* 0x000fe200078e0203 */
[----:B------:R-:W-:-:S04]  /*05c0*/  IADD3 R5, PT, PT, R4, R7, RZ ;  /* 0x0000000704057210 */ /* 0x000fc80007ffe0ff */
[-C--:B------:R-:W-:Y:S02]  /*05d0*/  IADD3 R17, PT, PT, R19, R0.reuse, RZ ;  /* 0x0000000013117210 */ /* 0x080fe40007ffe0ff */
[----:B------:R-:W2:Y:S02]  /*05e0*/  LDC.64 R12, c[0x0][0x380] ;  /* 0x0000e000ff0c7b82 */ /* 0x000ea40000000a00 */
[----:B------:R-:W-:Y:S01]  /*05f0*/  IADD3 R11, PT, PT, R17, R0, RZ ;  /* 0x00000000110b7210 */ /* 0x000fe20007ffe0ff */
[----:B-1----:R-:W-:-:S04]  /*0600*/  IMAD.WIDE.U32 R18, R19, 0x4, R8 ;  /* 0x0000000413127825 */ /* 0x002fc800078e0008 */
[----:B------:R-:W-:Y:S02]  /*0610*/  IMAD.WIDE.U32 R16, R17, 0x4, R8 ;  /* 0x0000000411107825 */ /* 0x000fe400078e0008 */
[----:B0-----:R-:W3:Y:S02]  /*0620*/  LDG.E R18, desc[UR8][R18.64] ;  /* 0x0000000812127981 */ /* 0x001ee4000c1e1900 */
[----:B--2---:R-:W-:Y:S02]  /*0630*/  IMAD.WIDE R12, R5, 0x4, R12 ;  /* 0x00000004050c7825 */ /* 0x004fe400078e020c */
[----:B------:R-:W2:Y:S02]  /*0640*/  LDG.E R16, desc[UR8][R16.64] ;  /* 0x0000000810107981 */ /* 0x000ea4000c1e1900 */
[C-C-:B------:R-:W-:Y:S01]  /*0650*/  IMAD.WIDE.U32 R14, R11.reuse, 0x4, R8.reuse ;  /* 0x000000040b0e7825 */ /* 0x140fe200078e0008 */
[----:B------:R-:W-:Y:S01]  /*0660*/  IADD3 R11, PT, PT, R11, R0, RZ ;  /* 0x000000000b0b7210 */ /* 0x000fe20007ffe0ff */
[----:B------:R-:W3:Y:S04]  /*0670*/  LDG.E R5, desc[UR8][R12.64] ;  /* 0x000000080c057981 */ /* 0x000ee8000c1e1900 */
[----:B------:R-:W2:Y:S01]  /*0680*/  LDG.E R2, desc[UR8][R12.64+0x4] ;  /* 0x000004080c027981 */ /* 0x000ea2000c1e1900 */
[----:B------:R-:W-:-:S03]  /*0690*/  IMAD.WIDE.U32 R8, R11, 0x4, R8 ;  /* 0x000000040b087825 */ /* 0x000fc600078e0008 */
[----:B------:R-:W4:Y:S04]  /*06a0*/  LDG.E R14, desc[UR8][R14.64] ;  /* 0x000000080e0e7981 */ /* 0x000f28000c1e1900 */
[----:B------:R-:W4:Y:S04]  /*06b0*/  LDG.E R11, desc[UR8][R12.64+0x8] ;  /* 0x000008080c0b7981 */ /* 0x000f28000c1e1900 */
[----:B------:R-:W5:Y:S04]  /*06c0*/  LDG.E R21, desc[UR8][R12.64+0xc] ;  /* 0x00000c080c157981 */ /* 0x000f68000c1e1900 */
[----:B------:R-:W5:Y:S01]  /*06d0*/  LDG.E R8, desc[UR8][R8.64] ;  /* 0x0000000808087981 */ /* 0x000f62000c1e1900 */
[----:B------:R-:W-:Y:S01]  /*06e0*/  IADD3 R7, PT, PT, R7, 0x4, RZ ;  /* 0x0000000407077810 */ /* 0x000fe20007ffe0ff */
[----:B---3--:R-:W-:-:S04]  /*06f0*/  FFMA R5, R5, R18, R10 ;  /* 0x0000001205057223 */ /* 0x008fc8000000000a */
[----:B--2---:R-:W-:-:S04]  /*0700*/  FFMA R2, R2, R16, R5 ;  /* 0x0000001002027223 */ /* 0x004fc80000000005 */
[----:B----4-:R-:W-:-:S04]  /*0710*/  FFMA R2, R11, R14, R2 ;  /* 0x0000000e0b027223 */ /* 0x010fc80000000002 */
[----:B-----5:R-:W-:-:S07]  /*0720*/  FFMA R10, R21, R8, R2 ;  /* 0x00000008150a7223 */ /* 0x020fce0000000002 */
.L_x_3:
[----:B------:R-:W-:Y:S05]  /*0730*/  @!P1 BRA `(.L_x_2) ;  /* 0x00000000006c9947 */ /* 0x000fea0003800000 */
[----:B------:R-:W1:Y:S01]  /*0740*/  LDC.64 R18, c[0x0][0x388] ;  /* 0x0000e200ff127b82 */ /* 0x000e620000000a00 */
[----:B------:R-:W-:Y:S02]  /*0750*/  ISETP.NE.AND P0, PT, R6, 0x1, PT ;  /* 0x000000010600780c */ /* 0x000fe40003f05270 */
[----:B------:R-:W-:-:S04]  /*0760*/  LOP3.LUT R2, R0, 0x1, RZ, 0xc0, !PT ;  /* 0x0000000100027812 */ /* 0x000fc800078ec0ff */
[----:B------:R-:W-:Y:S01]  /*0770*/  ISETP.NE.U32.AND P1, PT, R2, 0x1, PT ;  /* 0x000000010200780c */ /* 0x000fe20003f25070 */
[----:B------:R-:W2:Y:S06]  /*0780*/  LDC.64 R8, c[0x0][0x380] ;  /* 0x0000e000ff087b82 */ /* 0x000eac0000000a00 */
[C---:B------:R-:W-:Y:S01]  /*0790*/  @P0 IMAD R17, R7.reuse, R0, R3 ;  /* 0x0000000007110224 */ /* 0x040fe200078e0203 */
[----:B------:R-:W-:Y:S01]  /*07a0*/  @P0 IADD3 R5, PT, PT, R4, R7, RZ ;  /* 0x0000000704050210 */ /* 0x000fe20007ffe0ff */
[----:B------:R-:W3:Y:S01]  /*07b0*/  LDC.64 R14, c[0x0][0x380] ;  /* 0x0000e000ff0e7b82 */ /* 0x000ee20000000a00 */
[----:B------:R-:W-:-:S02]  /*07c0*/  @P0 IADD3 R7, PT, PT, R7, 0x2, RZ ;  /* 0x0000000207070810 */ /* 0x000fc40007ffe0ff */
[----:B------:R-:W-:-:S05]  /*07d0*/  @P0 IADD3 R11, PT, PT, R17, R0, RZ ;  /* 0x00000000110b0210 */ /* 0x000fca0007ffe0ff */
[----:B------:R-:W4:Y:S01]  /*07e0*/  LDC.64 R12, c[0x0][0x388] ;  /* 0x0000e200ff0c7b82 */ /* 0x000f220000000a00 */
[----:B-1----:R-:W-:-:S04]  /*07f0*/  @P0 IMAD.WIDE.U32 R16, R17, 0x4, R18 ;  /* 0x0000000411100825 */ /* 0x002fc800078e0012 */
[----:B------:R-:W-:Y:S02]  /*0800*/  @P0 IMAD.WIDE.U32 R18, R11, 0x4, R18 ;  /* 0x000000040b120825 */ /* 0x000fe400078e0012 */
[----:B0-----:R-:W5:Y:S02]  /*0810*/  @P0 LDG.E R16, desc[UR8][R16.64] ;  /* 0x0000000810100981 */ /* 0x001f64000c1e1900 */
[----:B--2---:R-:W-:Y:S01]  /*0820*/  @P0 IMAD.WIDE R8, R5, 0x4, R8 ;  /* 0x0000000405080825 */ /* 0x004fe200078e0208 */
[----:B------:R-:W-:Y:S01]  /*0830*/  @!P1 IADD3 R5, PT, PT, R4, R7, RZ ;  /* 0x0000000704059210 */ /* 0x000fe20007ffe0ff */
[----:B------:R-:W2:Y:S02]  /*0840*/  @P0 LDG.E R18, desc[UR8][R18.64] ;  /* 0x0000000812120981 */ /* 0x000ea4000c1e1900 */
[----:B------:R-:W-:Y:S02]  /*0850*/  @!P1 IMAD R7, R7, R0, R3 ;  /* 0x0000000007079224 */ /* 0x000fe400078e0203 */
[----:B------:R-:W5:Y:S01]  /*0860*/  @P0 LDG.E R11, desc[UR8][R8.64] ;  /* 0x00000008080b0981 */ /* 0x000f62000c1e1900 */
[----:B---3--:R-:W-:-:S03]  /*0870*/  @!P1 IMAD.WIDE R14, R5, 0x4, R14 ;  /* 0x00000004050e9825 */ /* 0x008fc600078e020e */
[----:B------:R-:W2:Y:S04]  /*0880*/  @P0 LDG.E R0, desc[UR8][R8.64+0x4] ;  /* 0x0000040808000981 */ /* 0x000ea8000c1e1900 */
[----:B------:R-:W3:Y:S01]  /*0890*/  @!P1 LDG.E R15, desc[UR8][R14.64] ;  /* 0x000000080e0f9981 */ /* 0x000ee2000c1e1900 */
[----:B----4-:R-:W-:-:S06]  /*08a0*/  @!P1 IMAD.WIDE.U32 R12, R7, 0x4, R12 ;  /* 0x00000004070c9825 */ /* 0x010fcc00078e000c */
[----:B------:R-:W3:Y:S01]  /*08b0*/  @!P1 LDG.E R12, desc[UR8][R12.64] ;  /* 0x000000080c0c9981 */ /* 0x000ee2000c1e1900 */
[----:B-----5:R-:W-:-:S04]  /*08c0*/  @P0 FFMA R11, R11, R16, R10 ;  /* 0x000000100b0b0223 */ /* 0x020fc8000000000a */
[----:B--2---:R-:W-:-:S04]  /*08d0*/  @P0 FFMA R10, R0, R18, R11 ;  /* 0x00000012000a0223 */ /* 0x004fc8000000000b */
[----:B---3--:R-:W-:-:S07]  /*08e0*/  @!P1 FFMA R10, R15, R12, R10 ;  /* 0x0000000c0f0a9223 */ /* 0x008fce000000000a */
.L_x_2:
[----:B------:R-:W1:Y:S01]  /*08f0*/  LDC.64 R6, c[0x0][0x390] ;  /* 0x0000e400ff067b82 */ /* 0x000e620000000a00 */
[----:B------:R-:W-:-:S05]  /*0900*/  IADD3 R3, PT, PT, R3, R4, RZ ;  /* 0x0000000403037210 */ /* 0x000fca0007ffe0ff */
[----:B-1----:R-:W-:-:S05]  /*0910*/  IMAD.WIDE R2, R3, 0x4, R6 ;  /* 0x0000000403027825 */ /* 0x002fca00078e0206 */
[----:B0-----:R-:W-:Y:S01]  /*0920*/  STG.E desc[UR8][R2.64], R10 ;  /* 0x0000000a02007986 */ /* 0x001fe2000c101908 */
[----:B------:R-:W-:Y:S05]  /*0930*/  EXIT ;  /* 0x000000000000794d */ /* 0x000fea0003800000 */
.L_x_4:
[----:B------:R-:W-:-:S00]  /*0940*/  BRA `(.L_x_4) ;  /* 0xfffffffc00fc7947 */ /* 0x000fc0000383ffff */
[----:B------:R-:W-:-:S00]  /*0950*/  NOP ;  /* 0x0000000000007918 */ /* 0x000fc00000000000 */
        /* <DEDUP_REMOVED lines=10> */
.L_x_6:


//--------------------- .text._Z13cudaMatrixAddPfS_S_ii --------------------------
	.section	.text._Z13cudaMatrixAddPfS_S_ii,"ax",@progbits
	.align	128
        .global         _Z13cudaMatrixAddPfS_S_ii
        .type           _Z13cudaMatrixAddPfS_S_ii,@function
        .size           _Z13cudaMatrixAddPfS_S_ii,(.L_x_7 - _Z13cudaMatrixAddPfS_S_ii)
        .other          _Z13cudaMatrixAddPfS_S_ii,@"STO_CUDA_ENTRY STV_DEFAULT"
_Z13cudaMatrixAddPfS_S_ii:
.text._Z13cudaMatrixAddPfS_S_ii:
[----:B------:R-:W-:Y:S01]  /*0000*/  LDC R1, c[0x0][0x37c] ;  /* 0x0000df00ff017b82 */ /* 0x000fe20000000800 */
[----:B------:R-:W0:Y:S07]  /*0010*/  S2R R2, SR_TID.Y ;  /* 0x0000000000027919 */ /* 0x000e2e0000002200 */
[----:B------:R-:W1:Y:S01]  /*0020*/  LDC R0, c[0x0][0x360] ;  /* 0x0000d800ff007b82 */ /* 0x000e620000000800 */
[----:B------:R-:W2:Y:S01]  /*0030*/  LDCU.64 UR6, c[0x0][0x398] ;  /* 0x00007300ff0677ac */ /* 0x000ea20008000a00 */
[----:B------:R-:W1:Y:S06]  /*0040*/  S2R R3, SR_TID.X ;  /* 0x0000000000037919 */ /* 0x000e6c0000002100 */
[----:B------:R-:W0:Y:S08]  /*0050*/  S2UR UR5, SR_CTAID.Y ;  /* 0x00000000000579c3 */ /* 0x000e300000002600 */
[----:B------:R-:W0:Y:S08]  /*0060*/  LDC R7, c[0x0][0x364] ;  /* 0x0000d900ff077b82 */ /* 0x000e300000000800 */
[----:B------:R-:W1:Y:S01]  /*0070*/  S2UR UR4, SR_CTAID.X ;  /* 0x00000000000479c3 */ /* 0x000e620000002500 */
[----:B0-----:R-:W-:-:S05]  /*0080*/  IMAD R7, R7, UR5, R2 ;  /* 0x0000000507077c24 */ /* 0x001fca000f8e0202 */
[----:B--2---:R-:W-:Y:S01]  /*0090*/  ISETP.GE.AND P0, PT, R7, UR7, PT ;  /* 0x0000000707007c0c */ /* 0x004fe2000bf06270 */
[----:B-1----:R-:W-:-:S05]  /*00a0*/  IMAD R0, R0, UR4, R3 ;  /* 0x0000000400007c24 */ /* 0x002fca000f8e0203 */
[----:B------:R-:W-:-:S13]  /*00b0*/  ISETP.GE.OR P0, PT, R0, UR6, P0 ;  /* 0x0000000600007c0c */ /* 0x000fda0008706670 */
[----:B------:R-:W-:Y:S05]  /*00c0*/  @P0 EXIT ;  /* 0x000000000000094d */ /* 0x000fea0003800000 */
[----:B------:R-:W0:Y:S01]  /*00d0*/  LDC.64 R2, c[0x0][0x380] ;  /* 0x0000e000ff027b82 */ /* 0x000e220000000a00 */
[----:B------:R-:W1:Y:S01]  /*00e0*/  LDCU.64 UR4, c[0x0][0x358] ;  /* 0x00006b00ff0477ac */ /* 0x000e620008000a00 */
[----:B------:R-:W-:-:S06]  /*00f0*/  IMAD R9, R0, UR7, R7 ;  /* 0x0000000700097c24 */ /* 0x000fcc000f8e0207 */
[----:B------:R-:W2:Y:S08]  /*0100*/  LDC.64 R4, c[0x0][0x388] ;  /* 0x0000e200ff047b82 */ /* 0x000eb00000000a00 */
[----:B------:R-:W3:Y:S01]  /*0110*/  LDC.64 R6, c[0x0][0x390] ;  /* 0x0000e400ff067b82 */ /* 0x000ee20000000a00 */
[----:B0-----:R-:W-:-:S06]  /*0120*/  IMAD.WIDE R2, R9, 0x4, R2 ;  /* 0x0000000409027825 */ /* 0x001fcc00078e0202 */
[----:B-1----:R-:W4:Y:S01]  /*0130*/  LDG.E R2, desc[UR4][R2.64] ;  /* 0x0000000402027981 */ /* 0x002f22000c1e1900 */
[----:B--2---:R-:W-:-:S06]  /*0140*/  IMAD.WIDE R4, R9, 0x4, R4 ;  /* 0x0000000409047825 */ /* 0x004fcc00078e0204 */
[----:B------:R-:W4:Y:S01]  /*0150*/  LDG.E R5, desc[UR4][R4.64] ;  /* 0x0000000404057981 */ /* 0x000f22000c1e1900 */
[----:B---3--:R-:W-:-:S04]  /*0160*/  IMAD.WIDE R6, R9, 0x4, R6 ;  /* 0x0000000409067825 */ /* 0x008fc800078e0206 */
[----:B----4-:R-:W-:-:S05]  /*0170*/  FADD R9, R2, R5 ;  /* 0x0000000502097221 */ /* 0x010fca0000000000 */
[----:B------:R-:W-:Y:S01]  /*0180*/  STG.E desc[UR4][R6.64], R9 ;  /* 0x0000000906007986 */ /* 0x000fe2000c101904 */
[----:B------:R-:W-:Y:S05]  /*0190*/  EXIT ;  /* 0x000000000000794d */ /* 0x000fea0003800000 */
.L_x_5:
        /* <DEDUP_REMOVED lines=14> */
.L_x_7:


//--------------------- .nv.shared.reserved.0     --------------------------
	.section	.nv.shared.reserved.0,"aw",@nobits
	.weak		__nv_reservedSMEM_offset_0_alias
	.size		__nv_reservedSMEM_offset_0_alias, 0, 64
	.other		__nv_reservedSMEM_offset_0_alias,@"STO_CUDA_RESERVED_SHARED STV_DEFAULT"
__nv_reservedSMEM_offset_0_alias:
	.zero		0
	.zero		64


//--------------------- .nv.constant0._Z14cudaMatrixMultPfS_S_i --------------------------
	.section	.nv.constant0._Z14cudaMatrixMultPfS_S_i,"a",@progbits
	.sectionflags	@""
	.align	4
.nv.constant0._Z14cudaMatrixMultPfS_S_i:
	.zero		924


//--------------------- .nv.constant0._Z13cudaMatrixAddPfS_S_ii --------------------------
	.section	.nv.constant0._Z13cudaMatrixAddPfS_S_ii,"a",@progbits
	.sectionflags	@""
	.align	4
.nv.constant0._Z13cudaMatrixAddPfS_S_ii:
	.zero		928


//--------------------- SYMBOLS --------------------------

	.type		.nv.reservedSmem.offset0,@object
	.size		.nv.reservedSmem.offset0,0x4
